	.headerflags	@"EF_CUDA_TEXMODE_UNIFIED EF_CUDA_64BIT_ADDRESS EF_CUDA_ACCELERATORS EF_CUDA_SM90 EF_CUDA_VIRTUAL_SM(EF_CUDA_SM90)"
	.elftype	@"ET_EXEC"


//--------------------- .nv.info                  --------------------------
	.section	.nv.info,"",@"SHT_CUDA_INFO"
	.align	4


	//----- nvinfo : EIATTR_REGCOUNT
	.align		4
        /*0000*/ 	.byte	0x04, 0x2f
        /*0002*/ 	.short	(.L_1 - .L_0)
	.align		4
.L_0:
        /*0004*/ 	.word	index@(triton_poi_fused__prelu_kernel_add_mul_2)
        /*0008*/ 	.word	0x00000018


	//----- nvinfo : EIATTR_MIN_STACK_SIZE
	.align		4
.L_1:
        /*000c*/ 	.byte	0x04, 0x12
        /*000e*/ 	.short	(.L_3 - .L_2)
	.align		4
.L_2:
        /*0010*/ 	.word	index@(triton_poi_fused__prelu_kernel_add_mul_2)
        /*0014*/ 	.word	0x00000000


	//----- nvinfo : EIATTR_FRAME_SIZE
	.align		4
.L_3:
        /*0018*/ 	.byte	0x04, 0x11
        /*001a*/ 	.short	(.L_5 - .L_4)
	.align		4
.L_4:
        /*001c*/ 	.word	index@(triton_poi_fused__prelu_kernel_add_mul_2)
        /*0020*/ 	.word	0x00000000


	//----- nvinfo : EIATTR_MIN_STACK_SIZE
	.align		4
.L_5:
        /*0024*/ 	.byte	0x04, 0x12
        /*0026*/ 	.short	(.L_7 - .L_6)
	.align		4
.L_6:
        /*0028*/ 	.word	index@(triton_poi_fused__prelu_kernel_add_mul_2)
        /*002c*/ 	.word	0x00000000
.L_7:


//--------------------- .nv.info.triton_poi_fused__prelu_kernel_add_mul_2 --------------------------
	.section	.nv.info.triton_poi_fused__prelu_kernel_add_mul_2,"",@"SHT_CUDA_INFO"
	.sectionflags	@""
	.align	4


	//----- nvinfo : EIATTR_CUDA_API_VERSION
	.align		4
        /*0000*/ 	.byte	0x04, 0x37
        /*0002*/ 	.short	(.L_9 - .L_8)
.L_8:
        /*0004*/ 	.word	0x0000007c


	//----- nvinfo : EIATTR_KPARAM_INFO
	.align		4
.L_9:
        /*0008*/ 	.byte	0x04, 0x17
        /*000a*/ 	.short	(.L_11 - .L_10)
.L_10:
        /*000c*/ 	.word	0x00000000
        /*0010*/ 	.short	0x0008
        /*0012*/ 	.short	0x0040
        /*0014*/ 	.byte	0x00, 0xf0, 0x11, 0x00


	//----- nvinfo : EIATTR_KPARAM_INFO
	.align		4
.L_11:
        /*0018*/ 	.byte	0x04, 0x17
        /*001a*/ 	.short	(.L_13 - .L_12)
.L_12:
        /*001c*/ 	.word	0x00000000
        /*0020*/ 	.short	0x0007
        /*0022*/ 	.short	0x0038
        /*0024*/ 	.byte	0x00, 0xf4, 0x21, 0x00


	//----- nvinfo : EIATTR_KPARAM_INFO
	.align		4
.L_13:
        /*0028*/ 	.byte	0x04, 0x17
        /*002a*/ 	.short	(.L_15 - .L_14)
.L_14:
        /*002c*/ 	.word	0x00000000
        /*0030*/ 	.short	0x0006
        /*0032*/ 	.short	0x0030
        /*0034*/ 	.byte	0x00, 0xf4, 0x21, 0x00


	//----- nvinfo : EIATTR_KPARAM_INFO
	.align		4
.L_15:
        /*0038*/ 	.byte	0x04, 0x17
        /*003a*/ 	.short	(.L_17 - .L_16)
.L_16:
        /*003c*/ 	.word	0x00000000
        /*0040*/ 	.short	0x0005
        /*0042*/ 	.short	0x0028
        /*0044*/ 	.byte	0x00, 0xf4, 0x21, 0x00


	//----- nvinfo : EIATTR_KPARAM_INFO
	.align		4
.L_17:
        /*0048*/ 	.byte	0x04, 0x17
        /*004a*/ 	.short	(.L_19 - .L_18)
.L_18:
        /*004c*/ 	.word	0x00000000
        /*0050*/ 	.short	0x0004
        /*0052*/ 	.short	0x0020
        /*0054*/ 	.byte	0x00, 0xf4, 0x21, 0x00


	//----- nvinfo : EIATTR_KPARAM_INFO
	.align		4
.L_19:
        /*0058*/ 	.byte	0x04, 0x17
        /*005a*/ 	.short	(.L_21 - .L_20)
.L_20:
        /*005c*/ 	.word	0x00000000
        /*0060*/ 	.short	0x0003
        /*0062*/ 	.short	0x0018
        /*0064*/ 	.byte	0x00, 0xf4, 0x21, 0x00


	//----- nvinfo : EIATTR_KPARAM_INFO
	.align		4
.L_21:
        /*0068*/ 	.byte	0x04, 0x17
        /*006a*/ 	.short	(.L_23 - .L_22)
.L_22:
        /*006c*/ 	.word	0x00000000
        /*0070*/ 	.short	0x0002
        /*0072*/ 	.short	0x0010
        /*0074*/ 	.byte	0x00, 0xf4, 0x21, 0x00


	//----- nvinfo : EIATTR_KPARAM_INFO
	.align		4
.L_23:
        /*0078*/ 	.byte	0x04, 0x17
        /*007a*/ 	.short	(.L_25 - .L_24)
.L_24:
        /*007c*/ 	.word	0x00000000
        /*0080*/ 	.short	0x0001
        /*0082*/ 	.short	0x0008
        /*0084*/ 	.byte	0x00, 0xf4, 0x21, 0x00


	//----- nvinfo : EIATTR_KPARAM_INFO
	.align		4
.L_25:
        /*0088*/ 	.byte	0x04, 0x17
        /*008a*/ 	.short	(.L_27 - .L_26)
.L_26:
        /*008c*/ 	.word	0x00000000
        /*0090*/ 	.short	0x0000
        /*0092*/ 	.short	0x0000
        /*0094*/ 	.byte	0x00, 0xf4, 0x21, 0x00


	//----- nvinfo : EIATTR_SPARSE_MMA_MASK
	.align		4
.L_27:
        /*0098*/ 	.byte	0x03, 0x50
        /*009a*/ 	.short	0x0000


	//----- nvinfo : EIATTR_MAXREG_COUNT
	.align		4
        /*009c*/ 	.byte	0x03, 0x1b
        /*009e*/ 	.short	0x00ff


	//----- nvinfo : EIATTR_EXIT_INSTR_OFFSETS
	.align		4
        /*00a0*/ 	.byte	0x04, 0x1c
        /*00a2*/ 	.short	(.L_29 - .L_28)


	//   ....[0]....
.L_28:
        /*00a4*/ 	.word	0x000002a0


	//   ....[1]....
        /*00a8*/ 	.word	0x000002c0


	//----- nvinfo : EIATTR_REQNTID
	.align		4
.L_29:
        /*00ac*/ 	.byte	0x04, 0x10
        /*00ae*/ 	.short	(.L_31 - .L_30)
.L_30:
        /*00b0*/ 	.word	0x00000080
        /*00b4*/ 	.word	0x00000001
        /*00b8*/ 	.word	0x00000001


	//----- nvinfo : EIATTR_CBANK_PARAM_SIZE
	.align		4
.L_31:
        /*00bc*/ 	.byte	0x03, 0x19
        /*00be*/ 	.short	0x0044


	//----- nvinfo : EIATTR_PARAM_CBANK
	.align		4
        /*00c0*/ 	.byte	0x04, 0x0a
        /*00c2*/ 	.short	(.L_33 - .L_32)
	.align		4
.L_32:
        /*00c4*/ 	.word	index@(.nv.constant0.triton_poi_fused__prelu_kernel_add_mul_2)
        /*00c8*/ 	.short	0x0210
        /*00ca*/ 	.short	0x0044


	//----- nvinfo : EIATTR_SW_WAR
	.align		4
.L_33:
        /*00cc*/ 	.byte	0x04, 0x36
        /*00ce*/ 	.short	(.L_35 - .L_34)
.L_34:
        /*00d0*/ 	.word	0x00000008
.L_35:


//--------------------- .nv.callgraph             --------------------------
	.section	.nv.callgraph,"",@"SHT_CUDA_CALLGRAPH"
	.align	4
	.sectionentsize	8
	.align		4
        /*0000*/ 	.word	0x00000000
	.align		4
        /*0004*/ 	.word	0xffffffff
	.align		4
        /*0008*/ 	.word	0x00000000
	.align		4
        /*000c*/ 	.word	0xfffffffe
	.align		4
        /*0010*/ 	.word	0x00000000
	.align		4
        /*0014*/ 	.word	0xfffffffd
	.align		4
        /*0018*/ 	.word	0x00000000
	.align		4
        /*001c*/ 	.word	0xfffffffc


//--------------------- .text.triton_poi_fused__prelu_kernel_add_mul_2 --------------------------
	.section	.text.triton_poi_fused__prelu_kernel_add_mul_2,"ax",@progbits
	.align	128
        .global         triton_poi_fused__prelu_kernel_add_mul_2
        .type           triton_poi_fused__prelu_kernel_add_mul_2,@function
        .size           triton_poi_fused__prelu_kernel_add_mul_2,(.L_x_1 - triton_poi_fused__prelu_kernel_add_mul_2)
        .other          triton_poi_fused__prelu_kernel_add_mul_2,@"STO_CUDA_ENTRY STV_DEFAULT"
triton_poi_fused__prelu_kernel_add_mul_2:
.text.triton_poi_fused__prelu_kernel_add_mul_2:
[----:B------:R-:W0:Y:S01]  /*0000*/  LDC R1, c[0x0][0x28] ;  /* 0x00000a00ff017b82 */ /* 0x000e220000000800 */
[----:B------:R-:W1:Y:S07]  /*0010*/  S2R R0, SR_TID.X ;  /* 0x0000000000007919 */ /* 0x000e6e0000002100 */
[----:B------:R-:W2:Y:S01]  /*0020*/  LDC.64 R10, c[0x0][0x210] ;  /* 0x00008400ff0a7b82 */ /* 0x000ea20000000a00 */
[----:B------:R-:W-:Y:S01]  /*0030*/  ULDC.64 UR4, c[0x0][0x208] ;  /* 0x0000820000047ab9 */ /* 0x000fe20000000a00 */
[----:B------:R-:W-:Y:S01]  /*0040*/  CS2R R20, SRZ ;  /* 0x0000000000147805 */ /* 0x000fe2000001ff00 */
[----:B------:R-:W3:Y:S05]  /*0050*/  S2R R3, SR_CTAID.X ;  /* 0x0000000000037919 */ /* 0x000eea0000002500 */
[----:B------:R-:W4:Y:S08]  /*0060*/  LDC.64 R12, c[0x0][0x220] ;  /* 0x00008800ff0c7b82 */ /* 0x000f300000000a00 */
[----:B------:R-:W5:Y:S08]  /*0070*/  LDC.64 R6, c[0x0][0x228] ;  /* 0x00008a00ff067b82 */ /* 0x000f700000000a00 */
[----:B------:R-:W5:Y:S01]  /*0080*/  LDC.64 R4, c[0x0][0x218] ;  /* 0x00008600ff047b82 */ /* 0x000f620000000a00 */
[----:B-1----:R-:W-:-:S07]  /*0090*/  LOP3.LUT R0, R0, 0x7f, RZ, 0xc0, !PT ;  /* 0x0000007f00007812 */ /* 0x002fce00078ec0ff */
[----:B------:R-:W1:Y:S01]  /*00a0*/  LDC.64 R8, c[0x0][0x238] ;  /* 0x00008e00ff087b82 */ /* 0x000e620000000a00 */
[----:B---3--:R-:W-:Y:S01]  /*00b0*/  SHF.R.S32.HI R2, RZ, 0x18, R3 ;  /* 0x00000018ff027819 */ /* 0x008fe20000011403 */
[----:B------:R-:W-:-:S03]  /*00c0*/  IMAD R0, R3, 0x80, R0 ;  /* 0x0000008003007824 */ /* 0x000fc600078e0200 */
[----:B------:R-:W-:Y:S01]  /*00d0*/  SGXT R3, R2, 0x1 ;  /* 0x000000010203781a */ /* 0x000fe20000000200 */
[C---:B--2---:R-:W-:Y:S01]  /*00e0*/  IMAD.WIDE R10, R0.reuse, 0x4, R10 ;  /* 0x00000004000a7825 */ /* 0x044fe200078e020a */
[C---:B------:R-:W-:Y:S01]  /*00f0*/  ISETP.GE.AND P1, PT, R0.reuse, 0x100, PT ;  /* 0x000001000000780c */ /* 0x040fe20003f26270 */
[----:B------:R-:W2:Y:S01]  /*0100*/  LDC.64 R18, c[0x0][0x248] ;  /* 0x00009200ff127b82 */ /* 0x000ea20000000a00 */
[----:B------:R-:W-:Y:S01]  /*0110*/  LEA.HI R3, R3, R0, RZ, 0x4 ;  /* 0x0000000003037211 */ /* 0x000fe200078f20ff */
[----:B----4-:R-:W-:-:S03]  /*0120*/  IMAD.WIDE R12, R0, 0x4, R12 ;  /* 0x00000004000c7825 */ /* 0x010fc600078e020c */
[----:B------:R-:W-:Y:S01]  /*0130*/  SHF.R.S32.HI R14, RZ, 0x4, R3 ;  /* 0x00000004ff0e7819 */ /* 0x000fe20000011403 */
[----:B-----5:R-:W-:Y:S01]  /*0140*/  IMAD.WIDE R6, R0, 0x4, R6 ;  /* 0x0000000400067825 */ /* 0x020fe200078e0206 */
[----:B0-----:R-:W3:Y:S01]  /*0150*/  LDG.E R4, desc[UR4][R4.64] ;  /* 0x0000000404047981 */ /* 0x001ee2000c1e1900 */
[----:B------:R-:W0:Y:S01]  /*0160*/  LDC.64 R2, c[0x0][0x230] ;  /* 0x00008c00ff027b82 */ /* 0x000e220000000a00 */
[----:B------:R-:W-:-:S03]  /*0170*/  LEA.HI R15, R14, R14, RZ, 0x2 ;  /* 0x0000000e0e0f7211 */ /* 0x000fc600078f10ff */
[----:B------:R-:W4:Y:S01]  /*0180*/  @!P1 LDG.E R20, desc[UR4][R6.64] ;  /* 0x0000000406149981 */ /* 0x000f22000c1e1900 */
[----:B------:R-:W-:-:S05]  /*0190*/  LOP3.LUT R15, R15, 0xfffffffc, RZ, 0xc0, !PT ;  /* 0xfffffffc0f0f7812 */ /* 0x000fca00078ec0ff */
[----:B------:R-:W-:Y:S01]  /*01a0*/  IMAD.IADD R17, R14, 0x1, -R15 ;  /* 0x000000010e117824 */ /* 0x000fe200078e0a0f */
[----:B------:R-:W-:-:S03]  /*01b0*/  CS2R R14, SRZ ;  /* 0x00000000000e7805 */ /* 0x000fc6000001ff00 */
[----:B-1----:R-:W-:Y:S02]  /*01c0*/  IMAD.WIDE R8, R17, 0x4, R8 ;  /* 0x0000000411087825 */ /* 0x002fe400078e0208 */
[----:B------:R-:W1:Y:S01]  /*01d0*/  LDC.64 R16, c[0x0][0x240] ;  /* 0x00009000ff107b82 */ /* 0x000e620000000a00 */
[----:B------:R1:W3:Y:S04]  /*01e0*/  @!P1 LDG.E R15, desc[UR4][R10.64] ;  /* 0x000000040a0f9981 */ /* 0x0002e8000c1e1900 */
[----:B------:R-:W3:Y:S04]  /*01f0*/  @!P1 LDG.E R14, desc[UR4][R12.64] ;  /* 0x000000040c0e9981 */ /* 0x000ee8000c1e1900 */
[----:B0-----:R-:W4:Y:S04]  /*0200*/  LDG.E R3, desc[UR4][R2.64] ;  /* 0x0000000402037981 */ /* 0x001f28000c1e1900 */
[----:B------:R-:W5:Y:S01]  /*0210*/  @!P1 LDG.E.EL R21, desc[UR4][R8.64] ;  /* 0x0000000408159981 */ /* 0x000f62000c2e1900 */
[----:B-1----:R-:W-:-:S04]  /*0220*/  IMAD.WIDE R10, R0, 0x4, R16 ;  /* 0x00000004000a7825 */ /* 0x002fc800078e0210 */
[----:B---3--:R-:W-:-:S04]  /*0230*/  FFMA R14, R4, R14, R15 ;  /* 0x0000000e040e7223 */ /* 0x008fc8000000000f */
[----:B----4-:R-:W-:-:S04]  /*0240*/  FFMA R14, R3, R20, R14 ;  /* 0x00000014030e7223 */ /* 0x010fc8000000000e */
[C---:B-----5:R-:W-:Y:S01]  /*0250*/  FMUL R21, R14.reuse, R21 ;  /* 0x000000150e157220 */ /* 0x060fe20000400000 */
[----:B------:R-:W-:Y:S01]  /*0260*/  FSETP.GT.AND P0, PT, R14, RZ, PT ;  /* 0x000000ff0e00720b */ /* 0x000fe20003f04000 */
[----:B------:R0:W-:Y:S01]  /*0270*/  @!P1 STG.E desc[UR4][R10.64], R14 ;  /* 0x0000000e0a009986 */ /* 0x0001e2000c101904 */
[----:B--2---:R-:W-:Y:S02]  /*0280*/  IMAD.WIDE R4, R0, 0x4, R18 ;  /* 0x0000000400047825 */ /* 0x004fe400078e0212 */
[----:B------:R-:W-:Y:S01]  /*0290*/  FSEL R21, R14, R21, P0 ;  /* 0x000000150e157208 */ /* 0x000fe20000000000 */
[----:B0-----:R-:W-:Y:S08]  /*02a0*/  @P1 EXIT ;  /* 0x000000000000194d */ /* 0x001ff00003800000 */
[----:B------:R-:W-:Y:S01]  /*02b0*/  STG.E desc[UR4][R4.64], R21 ;  /* 0x0000001504007986 */ /* 0x000fe2000c101904 */
[----:B------:R-:W-:Y:S05]  /*02c0*/  EXIT ;  /* 0x000000000000794d */ /* 0x000fea0003800000 */
.L_x_0:
[----:B------:R-:W-:-:S00]  /*02d0*/  BRA `(.L_x_0) ;  /* 0xfffffffc00fc7947 */ /* 0x000fc0000383ffff */
[----:B------:R-:W-:-:S00]  /*02e0*/  NOP ;  /* 0x0000000000007918 */ /* 0x000fc00000000000 */
        /* <DEDUP_REMOVED lines=9> */
.L_x_1:


//--------------------- .nv.constant0.triton_poi_fused__prelu_kernel_add_mul_2 --------------------------
	.section	.nv.constant0.triton_poi_fused__prelu_kernel_add_mul_2,"a",@progbits
	.sectionflags	@""
	.align	4
.nv.constant0.triton_poi_fused__prelu_kernel_add_mul_2:
	.zero		596
